	.headerflags	@"EF_CUDA_TEXMODE_UNIFIED EF_CUDA_64BIT_ADDRESS EF_CUDA_ACCELERATORS EF_CUDA_SM90 EF_CUDA_VIRTUAL_SM(EF_CUDA_SM90)"
	.elftype	@"ET_EXEC"


//--------------------- .nv.info                  --------------------------
	.section	.nv.info,"",@"SHT_CUDA_INFO"
	.align	4


	//----- nvinfo : EIATTR_REGCOUNT
	.align		4
        /*0000*/ 	.byte	0x04, 0x2f
        /*0002*/ 	.short	(.L_1 - .L_0)
	.align		4
.L_0:
        /*0004*/ 	.word	index@(triton_poi_fused__unsafe_index_add_mul_sub_5)
        /*0008*/ 	.word	0x00000014


	//----- nvinfo : EIATTR_MIN_STACK_SIZE
	.align		4
.L_1:
        /*000c*/ 	.byte	0x04, 0x12
        /*000e*/ 	.short	(.L_3 - .L_2)
	.align		4
.L_2:
        /*0010*/ 	.word	index@(triton_poi_fused__unsafe_index_add_mul_sub_5)
        /*0014*/ 	.word	0x00000000


	//----- nvinfo : EIATTR_FRAME_SIZE
	.align		4
.L_3:
        /*0018*/ 	.byte	0x04, 0x11
        /*001a*/ 	.short	(.L_5 - .L_4)
	.align		4
.L_4:
        /*001c*/ 	.word	index@(triton_poi_fused__unsafe_index_add_mul_sub_5)
        /*0020*/ 	.word	0x00000000


	//----- nvinfo : EIATTR_MIN_STACK_SIZE
	.align		4
.L_5:
        /*0024*/ 	.byte	0x04, 0x12
        /*0026*/ 	.short	(.L_7 - .L_6)
	.align		4
.L_6:
        /*0028*/ 	.word	index@(triton_poi_fused__unsafe_index_add_mul_sub_5)
        /*002c*/ 	.word	0x00000000
.L_7:


//--------------------- .nv.info.triton_poi_fused__unsafe_index_add_mul_sub_5 --------------------------
	.section	.nv.info.triton_poi_fused__unsafe_index_add_mul_sub_5,"",@"SHT_CUDA_INFO"
	.sectionflags	@""
	.align	4


	//----- nvinfo : EIATTR_CUDA_API_VERSION
	.align		4
        /*0000*/ 	.byte	0x04, 0x37
        /*0002*/ 	.short	(.L_9 - .L_8)
.L_8:
        /*0004*/ 	.word	0x0000007c


	//----- nvinfo : EIATTR_KPARAM_INFO
	.align		4
.L_9:
        /*0008*/ 	.byte	0x04, 0x17
        /*000a*/ 	.short	(.L_11 - .L_10)
.L_10:
        /*000c*/ 	.word	0x00000000
        /*0010*/ 	.short	0x0008
        /*0012*/ 	.short	0x0040
        /*0014*/ 	.byte	0x00, 0xf0, 0x11, 0x00


	//----- nvinfo : EIATTR_KPARAM_INFO
	.align		4
.L_11:
        /*0018*/ 	.byte	0x04, 0x17
        /*001a*/ 	.short	(.L_13 - .L_12)
.L_12:
        /*001c*/ 	.word	0x00000000
        /*0020*/ 	.short	0x0007
        /*0022*/ 	.short	0x0038
        /*0024*/ 	.byte	0x00, 0xf4, 0x21, 0x00


	//----- nvinfo : EIATTR_KPARAM_INFO
	.align		4
.L_13:
        /*0028*/ 	.byte	0x04, 0x17
        /*002a*/ 	.short	(.L_15 - .L_14)
.L_14:
        /*002c*/ 	.word	0x00000000
        /*0030*/ 	.short	0x0006
        /*0032*/ 	.short	0x0030
        /*0034*/ 	.byte	0x00, 0xf4, 0x21, 0x00


	//----- nvinfo : EIATTR_KPARAM_INFO
	.align		4
.L_15:
        /*0038*/ 	.byte	0x04, 0x17
        /*003a*/ 	.short	(.L_17 - .L_16)
.L_16:
        /*003c*/ 	.word	0x00000000
        /*0040*/ 	.short	0x0005
        /*0042*/ 	.short	0x0028
        /*0044*/ 	.byte	0x00, 0xf4, 0x21, 0x00


	//----- nvinfo : EIATTR_KPARAM_INFO
	.align		4
.L_17:
        /*0048*/ 	.byte	0x04, 0x17
        /*004a*/ 	.short	(.L_19 - .L_18)
.L_18:
        /*004c*/ 	.word	0x00000000
        /*0050*/ 	.short	0x0004
        /*0052*/ 	.short	0x0020
        /*0054*/ 	.byte	0x00, 0xf4, 0x21, 0x00


	//----- nvinfo : EIATTR_KPARAM_INFO
	.align		4
.L_19:
        /*0058*/ 	.byte	0x04, 0x17
        /*005a*/ 	.short	(.L_21 - .L_20)
.L_20:
        /*005c*/ 	.word	0x00000000
        /*0060*/ 	.short	0x0003
        /*0062*/ 	.short	0x0018
        /*0064*/ 	.byte	0x00, 0xf4, 0x21, 0x00


	//----- nvinfo : EIATTR_KPARAM_INFO
	.align		4
.L_21:
        /*0068*/ 	.byte	0x04, 0x17
        /*006a*/ 	.short	(.L_23 - .L_22)
.L_22:
        /*006c*/ 	.word	0x00000000
        /*0070*/ 	.short	0x0002
        /*0072*/ 	.short	0x0010
        /*0074*/ 	.byte	0x00, 0xf4, 0x21, 0x00


	//----- nvinfo : EIATTR_KPARAM_INFO
	.align		4
.L_23:
        /*0078*/ 	.byte	0x04, 0x17
        /*007a*/ 	.short	(.L_25 - .L_24)
.L_24:
        /*007c*/ 	.word	0x00000000
        /*0080*/ 	.short	0x0001
        /*0082*/ 	.short	0x0008
        /*0084*/ 	.byte	0x00, 0xf4, 0x21, 0x00


	//----- nvinfo : EIATTR_KPARAM_INFO
	.align		4
.L_25:
        /*0088*/ 	.byte	0x04, 0x17
        /*008a*/ 	.short	(.L_27 - .L_26)
.L_26:
        /*008c*/ 	.word	0x00000000
        /*0090*/ 	.short	0x0000
        /*0092*/ 	.short	0x0000
        /*0094*/ 	.byte	0x00, 0xf4, 0x21, 0x00


	//----- nvinfo : EIATTR_SPARSE_MMA_MASK
	.align		4
.L_27:
        /*0098*/ 	.byte	0x03, 0x50
        /*009a*/ 	.short	0x0000


	//----- nvinfo : EIATTR_MAXREG_COUNT
	.align		4
        /*009c*/ 	.byte	0x03, 0x1b
        /*009e*/ 	.short	0x00ff


	//----- nvinfo : EIATTR_EXIT_INSTR_OFFSETS
	.align		4
        /*00a0*/ 	.byte	0x04, 0x1c
        /*00a2*/ 	.short	(.L_29 - .L_28)


	//   ....[0]....
.L_28:
        /*00a4*/ 	.word	0x00000500


	//   ....[1]....
        /*00a8*/ 	.word	0x00000520


	//----- nvinfo : EIATTR_REQNTID
	.align		4
.L_29:
        /*00ac*/ 	.byte	0x04, 0x10
        /*00ae*/ 	.short	(.L_31 - .L_30)
.L_30:
        /*00b0*/ 	.word	0x00000080
        /*00b4*/ 	.word	0x00000001
        /*00b8*/ 	.word	0x00000001


	//----- nvinfo : EIATTR_CBANK_PARAM_SIZE
	.align		4
.L_31:
        /*00bc*/ 	.byte	0x03, 0x19
        /*00be*/ 	.short	0x0044


	//----- nvinfo : EIATTR_PARAM_CBANK
	.align		4
        /*00c0*/ 	.byte	0x04, 0x0a
        /*00c2*/ 	.short	(.L_33 - .L_32)
	.align		4
.L_32:
        /*00c4*/ 	.word	index@(.nv.constant0.triton_poi_fused__unsafe_index_add_mul_sub_5)
        /*00c8*/ 	.short	0x0210
        /*00ca*/ 	.short	0x0044


	//----- nvinfo : EIATTR_SW_WAR
	.align		4
.L_33:
        /*00cc*/ 	.byte	0x04, 0x36
        /*00ce*/ 	.short	(.L_35 - .L_34)
.L_34:
        /*00d0*/ 	.word	0x00000008
.L_35:


//--------------------- .nv.callgraph             --------------------------
	.section	.nv.callgraph,"",@"SHT_CUDA_CALLGRAPH"
	.align	4
	.sectionentsize	8
	.align		4
        /*0000*/ 	.word	0x00000000
	.align		4
        /*0004*/ 	.word	0xffffffff
	.align		4
        /*0008*/ 	.word	0x00000000
	.align		4
        /*000c*/ 	.word	0xfffffffe
	.align		4
        /*0010*/ 	.word	0x00000000
	.align		4
        /*0014*/ 	.word	0xfffffffd
	.align		4
        /*0018*/ 	.word	0x00000000
	.align		4
        /*001c*/ 	.word	0xfffffffc


//--------------------- .text.triton_poi_fused__unsafe_index_add_mul_sub_5 --------------------------
	.section	.text.triton_poi_fused__unsafe_index_add_mul_sub_5,"ax",@progbits
	.align	128
        .global         triton_poi_fused__unsafe_index_add_mul_sub_5
        .type           triton_poi_fused__unsafe_index_add_mul_sub_5,@function
        .size           triton_poi_fused__unsafe_index_add_mul_sub_5,(.L_x_1 - triton_poi_fused__unsafe_index_add_mul_sub_5)
        .other          triton_poi_fused__unsafe_index_add_mul_sub_5,@"STO_CUDA_ENTRY STV_DEFAULT"
triton_poi_fused__unsafe_index_add_mul_sub_5:
.text.triton_poi_fused__unsafe_index_add_mul_sub_5:
[----:B------:R-:W0:Y:S02]  /*0000*/  LDC R1, c[0x0][0x28] ;  /* 0x00000a00ff017b82 */ /* 0x000e240000000800 */
[----:B------:R-:W1:Y:S01]  /*0010*/  S2R R3, SR_TID.X ;  /* 0x0000000000037919 */ /* 0x000e620000002100 */
[----:B------:R-:W2:Y:S01]  /*0020*/  LDC.64 R14, c[0x0][0x210] ;  /* 0x00008400ff0e7b82 */ /* 0x000ea20000000a00 */
[----:B------:R-:W-:Y:S01]  /*0030*/  ULDC.64 UR4, c[0x0][0x208] ;  /* 0x0000820000047ab9 */ /* 0x000fe20000000a00 */
[----:B------:R-:W3:Y:S06]  /*0040*/  S2R R8, SR_CTAID.X ;  /* 0x0000000000087919 */ /* 0x000eec0000002500 */
[----:B------:R-:W4:Y:S01]  /*0050*/  LDC.64 R4, c[0x0][0x218] ;  /* 0x00008600ff047b82 */ /* 0x000f220000000a00 */
[----:B------:R-:W-:-:S02]  /*0060*/  CS2R R12, SRZ ;  /* 0x00000000000c7805 */ /* 0x000fc4000001ff00 */
[----:B------:R-:W-:Y:S01]  /*0070*/  CS2R R10, SRZ ;  /* 0x00000000000a7805 */ /* 0x000fe2000001ff00 */
[----:B------:R-:W-:Y:S01]  /*0080*/  ULDC.64 UR6, c[0x0][0x220] ;  /* 0x0000880000067ab9 */ /* 0x000fe20000000a00 */
[----:B-1----:R-:W-:-:S05]  /*0090*/  LOP3.LUT R3, R3, 0x7f, RZ, 0xc0, !PT ;  /* 0x0000007f03037812 */ /* 0x002fca00078ec0ff */
[----:B---3--:R-:W-:-:S05]  /*00a0*/  IMAD R0, R8, 0x80, R3 ;  /* 0x0000008008007824 */ /* 0x008fca00078e0203 */
[----:B------:R-:W-:Y:S02]  /*00b0*/  SHF.R.S32.HI R3, RZ, 0x1f, R0 ;  /* 0x0000001fff037819 */ /* 0x000fe40000011400 */
[----:B------:R-:W-:Y:S02]  /*00c0*/  ISETP.GE.AND P0, PT, R0, 0x100, PT ;  /* 0x000001000000780c */ /* 0x000fe40003f06270 */
[----:B------:R-:W-:Y:S02]  /*00d0*/  LEA.HI R9, R3, R0, RZ, 0x2 ;  /* 0x0000000003097211 */ /* 0x000fe400078f10ff */
[----:B------:R-:W1:Y:S02]  /*00e0*/  LDC.64 R2, c[0x0][0x228] ;  /* 0x00008a00ff027b82 */ /* 0x000e640000000a00 */
[----:B------:R-:W-:Y:S02]  /*00f0*/  SHF.R.S32.HI R6, RZ, 0x2, R9 ;  /* 0x00000002ff067819 */ /* 0x000fe40000011409 */
[----:B------:R-:W-:-:S02]  /*0100*/  LOP3.LUT R9, R9, 0xfffffffc, RZ, 0xc0, !PT ;  /* 0xfffffffc09097812 */ /* 0x000fc400078ec0ff */
[----:B------:R-:W-:-:S04]  /*0110*/  LEA.HI R7, R6, R6, RZ, 0x2 ;  /* 0x0000000606077211 */ /* 0x000fc800078f10ff */
[----:B------:R-:W-:-:S05]  /*0120*/  LOP3.LUT R7, R7, 0xfffffffc, RZ, 0xc0, !PT ;  /* 0xfffffffc07077812 */ /* 0x000fca00078ec0ff */
[----:B------:R-:W-:-:S04]  /*0130*/  IMAD.IADD R7, R6, 0x1, -R7 ;  /* 0x0000000106077824 */ /* 0x000fc800078e0a07 */
[----:B--2---:R-:W-:Y:S01]  /*0140*/  IMAD.WIDE R14, R7, 0x8, R14 ;  /* 0x00000008070e7825 */ /* 0x004fe200078e020e */
[----:B------:R-:W-:-:S06]  /*0150*/  CS2R R6, SRZ ;  /* 0x0000000000067805 */ /* 0x000fcc000001ff00 */
[----:B------:R-:W2:Y:S01]  /*0160*/  @!P0 LDG.E.EL.64 R6, desc[UR4][R14.64] ;  /* 0x000000040e068981 */ /* 0x000ea2000c2e1b00 */
[----:B------:R-:W-:-:S04]  /*0170*/  IMAD.IADD R9, R0, 0x1, -R9 ;  /* 0x0000000100097824 */ /* 0x000fc800078e0a09 */
[----:B----4-:R-:W-:-:S04]  /*0180*/  IMAD.WIDE R4, R9, 0x8, R4 ;  /* 0x0000000809047825 */ /* 0x010fc800078e0204 */
[----:B-1----:R-:W-:Y:S01]  /*0190*/  IMAD.WIDE R16, R9, 0x8, R2 ;  /* 0x0000000809107825 */ /* 0x002fe200078e0202 */
[----:B------:R1:W3:Y:S04]  /*01a0*/  @!P0 LDG.E.EL.64 R12, desc[UR4][R4.64] ;  /* 0x00000004040c8981 */ /* 0x0002e8000c2e1b00 */
[----:B------:R-:W4:Y:S01]  /*01b0*/  @!P0 LDG.E.EL.64 R10, desc[UR4][R16.64] ;  /* 0x00000004100a8981 */ /* 0x000f22000c2e1b00 */
[----:B------:R-:W-:-:S04]  /*01c0*/  SHF.R.S32.HI R3, RZ, 0x18, R8 ;  /* 0x00000018ff037819 */ /* 0x000fc80000011408 */
[----:B------:R-:W-:-:S04]  /*01d0*/  SGXT R3, R3, 0x1 ;  /* 0x000000010303781a */ /* 0x000fc80000000200 */
[----:B------:R-:W-:-:S04]  /*01e0*/  LEA.HI R8, R3, R0, RZ, 0x4 ;  /* 0x0000000003087211 */ /* 0x000fc800078f20ff */
[----:B------:R-:W-:-:S04]  /*01f0*/  LOP3.LUT R8, R8, 0xfffffff0, RZ, 0xc0, !PT ;  /* 0xfffffff008087812 */ /* 0x000fc800078ec0ff */
[----:B-1----:R-:W-:Y:S02]  /*0200*/  SHF.R.S32.HI R4, RZ, 0x1f, R8 ;  /* 0x0000001fff047819 */ /* 0x002fe40000011408 */
[----:B--2---:R-:W-:-:S04]  /*0210*/  SHF.R.U32.HI R2, RZ, 0x1d, R7 ;  /* 0x0000001dff027819 */ /* 0x004fc80000011607 */
[----:B------:R-:W-:Y:S02]  /*0220*/  LOP3.LUT R15, R2, 0x4, RZ, 0xc0, !PT ;  /* 0x00000004020f7812 */ /* 0x000fe400078ec0ff */
[----:B------:R-:W1:Y:S02]  /*0230*/  LDC.64 R2, c[0x0][0x230] ;  /* 0x00008c00ff027b82 */ /* 0x000e640000000a00 */
[----:B------:R-:W-:-:S05]  /*0240*/  IADD3 R15, P1, R6, R15, RZ ;  /* 0x0000000f060f7210 */ /* 0x000fca0007f3e0ff */
[----:B------:R-:W-:Y:S01]  /*0250*/  IMAD.X R6, RZ, RZ, R7, P1 ;  /* 0x000000ffff067224 */ /* 0x000fe200008e0607 */
[----:B---3--:R-:W-:Y:S02]  /*0260*/  SHF.R.U32.HI R7, RZ, 0x1d, R13 ;  /* 0x0000001dff077819 */ /* 0x008fe4000001160d */
[----:B----4-:R-:W-:Y:S02]  /*0270*/  SHF.R.U32.HI R5, RZ, 0x1d, R11 ;  /* 0x0000001dff057819 */ /* 0x010fe4000001160b */
[----:B------:R-:W-:Y:S02]  /*0280*/  LEA R8, P1, R15, R8, 0x2 ;  /* 0x000000080f087211 */ /* 0x000fe400078210ff */
[----:B------:R-:W-:Y:S02]  /*0290*/  LOP3.LUT R7, R7, 0x4, RZ, 0xc0, !PT ;  /* 0x0000000407077812 */ /* 0x000fe400078ec0ff */
[----:B------:R-:W-:Y:S02]  /*02a0*/  LOP3.LUT R5, R5, 0x4, RZ, 0xc0, !PT ;  /* 0x0000000405057812 */ /* 0x000fe400078ec0ff */
[----:B------:R-:W-:-:S02]  /*02b0*/  LEA.HI.X R15, R15, R4, R6, 0x2, P1 ;  /* 0x000000040f0f7211 */ /* 0x000fc400008f1406 */
[-C--:B------:R-:W-:Y:S02]  /*02c0*/  IADD3 R4, P1, P2, R7, R8.reuse, R12 ;  /* 0x0000000807047210 */ /* 0x080fe40007a3e00c */
[----:B------:R-:W-:Y:S02]  /*02d0*/  IADD3 R5, P3, P4, R5, R8, R10 ;  /* 0x0000000805057210 */ /* 0x000fe40007c7e00a */
[-C--:B------:R-:W-:Y:S01]  /*02e0*/  IADD3.X R13, RZ, R15.reuse, R13, P1, P2 ;  /* 0x0000000fff0d7210 */ /* 0x080fe20000fe440d */
[C---:B------:R-:W-:Y:S01]  /*02f0*/  IMAD.SHL.U32 R8, R4.reuse, 0x4, RZ ;  /* 0x0000000404087824 */ /* 0x040fe200078e00ff */
[----:B------:R-:W-:Y:S01]  /*0300*/  IADD3.X R10, RZ, R15, R11, P3, P4 ;  /* 0x0000000fff0a7210 */ /* 0x000fe20001fe840b */
[----:B------:R-:W-:Y:S01]  /*0310*/  IMAD.SHL.U32 R12, R5, 0x4, RZ ;  /* 0x00000004050c7824 */ /* 0x000fe200078e00ff */
[----:B------:R-:W-:Y:S01]  /*0320*/  SHF.L.U64.HI R11, R4, 0x2, R13 ;  /* 0x00000002040b7819 */ /* 0x000fe2000001020d */
[----:B------:R-:W-:Y:S01]  /*0330*/  IMAD.MOV.U32 R13, RZ, RZ, RZ ;  /* 0x000000ffff0d7224 */ /* 0x000fe200078e00ff */
[----:B------:R-:W-:-:S02]  /*0340*/  IADD3 R4, P1, R8, UR6, RZ ;  /* 0x0000000608047c10 */ /* 0x000fc4000ff3e0ff */
[----:B------:R-:W-:Y:S02]  /*0350*/  CS2R R14, SRZ ;  /* 0x00000000000e7805 */ /* 0x000fe4000001ff00 */
[----:B------:R-:W-:Y:S01]  /*0360*/  SHF.L.U64.HI R16, R5, 0x2, R10 ;  /* 0x0000000205107819 */ /* 0x000fe2000001020a */
[----:B-1----:R-:W-:Y:S01]  /*0370*/  IMAD.WIDE R2, R9, 0x4, R2 ;  /* 0x0000000409027825 */ /* 0x002fe200078e0202 */
[----:B------:R-:W-:Y:S02]  /*0380*/  IADD3 R6, P2, R12, UR6, RZ ;  /* 0x000000060c067c10 */ /* 0x000fe4000ff5e0ff */
[----:B------:R-:W-:Y:S02]  /*0390*/  IADD3.X R5, R11, UR7, RZ, P1, !PT ;  /* 0x000000070b057c10 */ /* 0x000fe40008ffe4ff */
[----:B------:R-:W-:Y:S01]  /*03a0*/  IADD3.X R7, R16, UR7, RZ, P2, !PT ;  /* 0x0000000710077c10 */ /* 0x000fe200097fe4ff */
[----:B------:R-:W-:Y:S02]  /*03b0*/  ULDC.64 UR6, c[0x0][0x238] ;  /* 0x00008e0000067ab9 */ /* 0x000fe40000000a00 */
[----:B------:R-:W-:Y:S01]  /*03c0*/  IADD3 R8, P1, R8, UR6, RZ ;  /* 0x0000000608087c10 */ /* 0x000fe2000ff3e0ff */
[----:B------:R1:W2:Y:S01]  /*03d0*/  @!P0 LDG.E.EL R13, desc[UR4][R4.64] ;  /* 0x00000004040d8981 */ /* 0x0002a2000c2e1900 */
[----:B------:R-:W-:Y:S01]  /*03e0*/  IADD3 R10, P2, R12, UR6, RZ ;  /* 0x000000060c0a7c10 */ /* 0x000fe2000ff5e0ff */
[----:B------:R-:W-:Y:S01]  /*03f0*/  IMAD.MOV.U32 R12, RZ, RZ, RZ ;  /* 0x000000ffff0c7224 */ /* 0x000fe200078e00ff */
[----:B------:R-:W-:Y:S01]  /*0400*/  IADD3.X R9, R11, UR7, RZ, P1, !PT ;  /* 0x000000070b097c10 */ /* 0x000fe20008ffe4ff */
[----:B------:R3:W2:Y:S01]  /*0410*/  @!P0 LDG.E.EL R14, desc[UR4][R6.64] ;  /* 0x00000004060e8981 */ /* 0x0006a2000c2e1900 */
[----:B------:R-:W-:Y:S01]  /*0420*/  IADD3.X R11, R16, UR7, RZ, P2, !PT ;  /* 0x00000007100b7c10 */ /* 0x000fe200097fe4ff */
[----:B------:R-:W-:-:S02]  /*0430*/  IMAD.MOV.U32 R16, RZ, RZ, RZ ;  /* 0x000000ffff107224 */ /* 0x000fc400078e00ff */
[----:B------:R-:W4:Y:S01]  /*0440*/  @!P0 LDG.E.EL R12, desc[UR4][R2.64] ;  /* 0x00000004020c8981 */ /* 0x000f22000c2e1900 */
[----:B-1----:R-:W1:Y:S03]  /*0450*/  LDC.64 R4, c[0x0][0x240] ;  /* 0x00009000ff047b82 */ /* 0x002e660000000a00 */
[----:B------:R-:W5:Y:S04]  /*0460*/  @!P0 LDG.E.EL R15, desc[UR4][R8.64] ;  /* 0x00000004080f8981 */ /* 0x000f68000c2e1900 */
[----:B------:R-:W5:Y:S01]  /*0470*/  @!P0 LDG.E.EL R16, desc[UR4][R10.64] ;  /* 0x000000040a108981 */ /* 0x000f62000c2e1900 */
[----:B---3--:R-:W3:Y:S01]  /*0480*/  LDC.64 R6, c[0x0][0x248] ;  /* 0x00009200ff067b82 */ /* 0x008ee20000000a00 */
[----:B-1----:R-:W-:-:S04]  /*0490*/  IMAD.WIDE R4, R0, 0x4, R4 ;  /* 0x0000000400047825 */ /* 0x002fc800078e0204 */
[----:B---3--:R-:W-:-:S04]  /*04a0*/  IMAD.WIDE R6, R0, 0x4, R6 ;  /* 0x0000000400067825 */ /* 0x008fc800078e0206 */
[----:B--2---:R-:W-:-:S04]  /*04b0*/  FADD R14, R14, -R13 ;  /* 0x8000000d0e0e7221 */ /* 0x004fc80000000000 */
[----:B----4-:R-:W-:-:S05]  /*04c0*/  FFMA R13, R14, R12, R13 ;  /* 0x0000000c0e0d7223 */ /* 0x010fca000000000d */
[----:B------:R1:W-:Y:S01]  /*04d0*/  @!P0 STG.E desc[UR4][R4.64], R13 ;  /* 0x0000000d04008986 */ /* 0x0003e2000c101904 */
[----:B-----5:R-:W-:-:S04]  /*04e0*/  FADD R16, R16, -R15 ;  /* 0x8000000f10107221 */ /* 0x020fc80000000000 */
[----:B------:R-:W-:Y:S01]  /*04f0*/  FFMA R15, R16, R12, R15 ;  /* 0x0000000c100f7223 */ /* 0x000fe2000000000f */
[----:B------:R-:W-:Y:S06]  /*0500*/  @P0 EXIT ;  /* 0x000000000000094d */ /* 0x000fec0003800000 */
[----:B------:R-:W-:Y:S01]  /*0510*/  STG.E desc[UR4][R6.64], R15 ;  /* 0x0000000f06007986 */ /* 0x000fe2000c101904 */
[----:B------:R-:W-:Y:S05]  /*0520*/  EXIT ;  /* 0x000000000000794d */ /* 0x000fea0003800000 */
.L_x_0:
[----:B------:R-:W-:-:S00]  /*0530*/  BRA `(.L_x_0) ;  /* 0xfffffffc00fc7947 */ /* 0x000fc0000383ffff */
[----:B------:R-:W-:-:S00]  /*0540*/  NOP ;  /* 0x0000000000007918 */ /* 0x000fc00000000000 */
        /* <DEDUP_REMOVED lines=11> */
.L_x_1:


//--------------------- .nv.constant0.triton_poi_fused__unsafe_index_add_mul_sub_5 --------------------------
	.section	.nv.constant0.triton_poi_fused__unsafe_index_add_mul_sub_5,"a",@progbits
	.sectionflags	@""
	.align	4
.nv.constant0.triton_poi_fused__unsafe_index_add_mul_sub_5:
	.zero		596
